	.headerflags	@"EF_CUDA_TEXMODE_UNIFIED EF_CUDA_64BIT_ADDRESS EF_CUDA_ACCELERATORS EF_CUDA_SM90 EF_CUDA_VIRTUAL_SM(EF_CUDA_SM90)"
	.elftype	@"ET_EXEC"


//--------------------- .nv.info                  --------------------------
	.section	.nv.info,"",@"SHT_CUDA_INFO"
	.align	4


	//----- nvinfo : EIATTR_REGCOUNT
	.align		4
        /*0000*/ 	.byte	0x04, 0x2f
        /*0002*/ 	.short	(.L_1 - .L_0)
	.align		4
.L_0:
        /*0004*/ 	.word	index@(triton_poi_fused_2)
        /*0008*/ 	.word	0x00000020


	//----- nvinfo : EIATTR_MIN_STACK_SIZE
	.align		4
.L_1:
        /*000c*/ 	.byte	0x04, 0x12
        /*000e*/ 	.short	(.L_3 - .L_2)
	.align		4
.L_2:
        /*0010*/ 	.word	index@(triton_poi_fused_2)
        /*0014*/ 	.word	0x00000000


	//----- nvinfo : EIATTR_FRAME_SIZE
	.align		4
.L_3:
        /*0018*/ 	.byte	0x04, 0x11
        /*001a*/ 	.short	(.L_5 - .L_4)
	.align		4
.L_4:
        /*001c*/ 	.word	index@(triton_poi_fused_2)
        /*0020*/ 	.word	0x00000000


	//----- nvinfo : EIATTR_MIN_STACK_SIZE
	.align		4
.L_5:
        /*0024*/ 	.byte	0x04, 0x12
        /*0026*/ 	.short	(.L_7 - .L_6)
	.align		4
.L_6:
        /*0028*/ 	.word	index@(triton_poi_fused_2)
        /*002c*/ 	.word	0x00000000
.L_7:


//--------------------- .nv.info.triton_poi_fused_2 --------------------------
	.section	.nv.info.triton_poi_fused_2,"",@"SHT_CUDA_INFO"
	.sectionflags	@""
	.align	4


	//----- nvinfo : EIATTR_CUDA_API_VERSION
	.align		4
        /*0000*/ 	.byte	0x04, 0x37
        /*0002*/ 	.short	(.L_9 - .L_8)
.L_8:
        /*0004*/ 	.word	0x0000007c


	//----- nvinfo : EIATTR_KPARAM_INFO
	.align		4
.L_9:
        /*0008*/ 	.byte	0x04, 0x17
        /*000a*/ 	.short	(.L_11 - .L_10)
.L_10:
        /*000c*/ 	.word	0x00000000
        /*0010*/ 	.short	0x0003
        /*0012*/ 	.short	0x0014
        /*0014*/ 	.byte	0x00, 0xf0, 0x11, 0x00


	//----- nvinfo : EIATTR_KPARAM_INFO
	.align		4
.L_11:
        /*0018*/ 	.byte	0x04, 0x17
        /*001a*/ 	.short	(.L_13 - .L_12)
.L_12:
        /*001c*/ 	.word	0x00000000
        /*0020*/ 	.short	0x0002
        /*0022*/ 	.short	0x0010
        /*0024*/ 	.byte	0x00, 0xf0, 0x11, 0x00


	//----- nvinfo : EIATTR_KPARAM_INFO
	.align		4
.L_13:
        /*0028*/ 	.byte	0x04, 0x17
        /*002a*/ 	.short	(.L_15 - .L_14)
.L_14:
        /*002c*/ 	.word	0x00000000
        /*0030*/ 	.short	0x0001
        /*0032*/ 	.short	0x0008
        /*0034*/ 	.byte	0x00, 0xf4, 0x21, 0x00


	//----- nvinfo : EIATTR_KPARAM_INFO
	.align		4
.L_15:
        /*0038*/ 	.byte	0x04, 0x17
        /*003a*/ 	.short	(.L_17 - .L_16)
.L_16:
        /*003c*/ 	.word	0x00000000
        /*0040*/ 	.short	0x0000
        /*0042*/ 	.short	0x0000
        /*0044*/ 	.byte	0x00, 0xf4, 0x21, 0x00


	//----- nvinfo : EIATTR_SPARSE_MMA_MASK
	.align		4
.L_17:
        /*0048*/ 	.byte	0x03, 0x50
        /*004a*/ 	.short	0x0000


	//----- nvinfo : EIATTR_MAXREG_COUNT
	.align		4
        /*004c*/ 	.byte	0x03, 0x1b
        /*004e*/ 	.short	0x00ff


	//----- nvinfo : EIATTR_EXIT_INSTR_OFFSETS
	.align		4
        /*0050*/ 	.byte	0x04, 0x1c
        /*0052*/ 	.short	(.L_19 - .L_18)


	//   ....[0]....
.L_18:
        /*0054*/ 	.word	0x000005b0


	//   ....[1]....
        /*0058*/ 	.word	0x00000600


	//----- nvinfo : EIATTR_REQNTID
	.align		4
.L_19:
        /*005c*/ 	.byte	0x04, 0x10
        /*005e*/ 	.short	(.L_21 - .L_20)
.L_20:
        /*0060*/ 	.word	0x00000080
        /*0064*/ 	.word	0x00000001
        /*0068*/ 	.word	0x00000001


	//----- nvinfo : EIATTR_CBANK_PARAM_SIZE
	.align		4
.L_21:
        /*006c*/ 	.byte	0x03, 0x19
        /*006e*/ 	.short	0x0018


	//----- nvinfo : EIATTR_PARAM_CBANK
	.align		4
        /*0070*/ 	.byte	0x04, 0x0a
        /*0072*/ 	.short	(.L_23 - .L_22)
	.align		4
.L_22:
        /*0074*/ 	.word	index@(.nv.constant0.triton_poi_fused_2)
        /*0078*/ 	.short	0x0210
        /*007a*/ 	.short	0x0018


	//----- nvinfo : EIATTR_SW_WAR
	.align		4
.L_23:
        /*007c*/ 	.byte	0x04, 0x36
        /*007e*/ 	.short	(.L_25 - .L_24)
.L_24:
        /*0080*/ 	.word	0x00000008
.L_25:


//--------------------- .nv.callgraph             --------------------------
	.section	.nv.callgraph,"",@"SHT_CUDA_CALLGRAPH"
	.align	4
	.sectionentsize	8
	.align		4
        /*0000*/ 	.word	0x00000000
	.align		4
        /*0004*/ 	.word	0xffffffff
	.align		4
        /*0008*/ 	.word	0x00000000
	.align		4
        /*000c*/ 	.word	0xfffffffe
	.align		4
        /*0010*/ 	.word	0x00000000
	.align		4
        /*0014*/ 	.word	0xfffffffd
	.align		4
        /*0018*/ 	.word	0x00000000
	.align		4
        /*001c*/ 	.word	0xfffffffc


//--------------------- .text.triton_poi_fused_2  --------------------------
	.section	.text.triton_poi_fused_2,"ax",@progbits
	.sectionflags	@"SHF_BARRIERS=1"
	.align	128
        .global         triton_poi_fused_2
        .type           triton_poi_fused_2,@function
        .size           triton_poi_fused_2,(.L_x_1 - triton_poi_fused_2)
        .other          triton_poi_fused_2,@"STO_CUDA_ENTRY STV_DEFAULT"
triton_poi_fused_2:
.text.triton_poi_fused_2:
[----:B------:R-:W0:Y:S01]  /*0000*/  LDC R1, c[0x0][0x28] ;  /* 0x00000a00ff017b82 */ /* 0x000e220000000800 */
[----:B------:R-:W1:Y:S07]  /*0010*/  S2R R21, SR_TID.X ;  /* 0x0000000000157919 */ /* 0x000e6e0000002100 */
[----:B------:R-:W2:Y:S01]  /*0020*/  LDC.64 R18, c[0x0][0x210] ;  /* 0x00008400ff127b82 */ /* 0x000ea20000000a00 */
[----:B------:R-:W3:Y:S01]  /*0030*/  S2R R0, SR_CTAID.X ;  /* 0x0000000000007919 */ /* 0x000ee20000002500 */
[----:B------:R-:W4:Y:S01]  /*0040*/  S2R R16, SR_CTAID.Y ;  /* 0x0000000000107919 */ /* 0x000f220000002600 */
[----:B------:R-:W-:Y:S01]  /*0050*/  HFMA2.MMA R28, -RZ, RZ, 0, 0 ;  /* 0x00000000ff1c7435 */ /* 0x000fe200000001ff */
[----:B------:R-:W-:Y:S01]  /*0060*/  ULDC.64 UR6, c[0x0][0x208] ;  /* 0x0000820000067ab9 */ /* 0x000fe20000000a00 */
[----:B-1----:R-:W-:Y:S01]  /*0070*/  SHF.R.U32.HI R17, RZ, 0x4, R21 ;  /* 0x00000004ff117819 */ /* 0x002fe20000011615 */
[----:B---3--:R-:W-:-:S03]  /*0080*/  IMAD.SHL.U32 R0, R0, 0x10, RZ ;  /* 0x0000001000007824 */ /* 0x008fc600078e00ff */
[----:B------:R-:W-:Y:S01]  /*0090*/  SGXT.U32 R17, R17, 0x3 ;  /* 0x000000031111781a */ /* 0x000fe20000000000 */
[----:B----4-:R-:W-:Y:S01]  /*00a0*/  IMAD.SHL.U32 R16, R16, 0x40, RZ ;  /* 0x0000004010107824 */ /* 0x010fe200078e00ff */
[----:B------:R-:W-:-:S04]  /*00b0*/  LOP3.LUT R10, R0, 0xf, R21, 0xf8, !PT ;  /* 0x0000000f000a7812 */ /* 0x000fc800078ef815 */
[----:B------:R-:W-:Y:S02]  /*00c0*/  LOP3.LUT R2, R16, R17, RZ, 0xfc, !PT ;  /* 0x0000001110027212 */ /* 0x000fe400078efcff */
[----:B------:R-:W-:Y:S02]  /*00d0*/  LOP3.LUT R3, R16, 0x8, R17, 0xfe, !PT ;  /* 0x0000000810037812 */ /* 0x000fe400078efe11 */
[----:B------:R-:W-:Y:S01]  /*00e0*/  LOP3.LUT R4, R16, 0x10, R17, 0xfe, !PT ;  /* 0x0000001010047812 */ /* 0x000fe200078efe11 */
[--C-:B------:R-:W-:Y:S01]  /*00f0*/  IMAD R11, R2, 0x9, R10.reuse ;  /* 0x00000009020b7824 */ /* 0x100fe200078e020a */
        /* <DEDUP_REMOVED lines=10> */
[----:B------:R-:W-:Y:S01]  /*01a0*/  ISETP.GE.AND P0, PT, R10, 0x9, PT ;  /* 0x000000090a00780c */ /* 0x000fe20003f06270 */
[----:B------:R-:W-:-:S02]  /*01b0*/  IMAD R29, R8, 0x9, R10 ;  /* 0x00000009081d7824 */ /* 0x000fc400078e020a */
[----:B------:R-:W-:Y:S02]  /*01c0*/  IMAD R20, R9, 0x9, R10 ;  /* 0x0000000909147824 */ /* 0x000fe400078e020a */
[----:B--2---:R-:W-:-:S04]  /*01d0*/  IMAD.WIDE R2, R11, 0x4, R18 ;  /* 0x000000040b027825 */ /* 0x004fc800078e0212 */
[----:B------:R-:W-:-:S04]  /*01e0*/  IMAD.WIDE R4, R13, 0x4, R18 ;  /* 0x000000040d047825 */ /* 0x000fc800078e0212 */
[----:B------:R-:W-:-:S04]  /*01f0*/  IMAD.WIDE R6, R15, 0x4, R18 ;  /* 0x000000040f067825 */ /* 0x000fc800078e0212 */
[----:B------:R-:W-:Y:S01]  /*0200*/  IMAD.WIDE R8, R23, 0x4, R18 ;  /* 0x0000000417087825 */ /* 0x000fe200078e0212 */
[----:B------:R-:W-:-:S03]  /*0210*/  CS2R R22, SRZ ;  /* 0x0000000000167805 */ /* 0x000fc6000001ff00 */
[--C-:B------:R-:W-:Y:S01]  /*0220*/  IMAD.WIDE R10, R25, 0x4, R18.reuse ;  /* 0x00000004190a7825 */ /* 0x100fe200078e0212 */
[----:B------:R-:W-:Y:S02]  /*0230*/  CS2R R24, SRZ ;  /* 0x0000000000187805 */ /* 0x000fe4000001ff00 */
[----:B------:R1:W2:Y:S01]  /*0240*/  @!P0 LDG.E.EL R23, desc[UR6][R2.64] ;  /* 0x0000000602178981 */ /* 0x0002a2000c2e1900 */
[--C-:B------:R-:W-:Y:S01]  /*0250*/  IMAD.WIDE R12, R27, 0x4, R18.reuse ;  /* 0x000000041b0c7825 */ /* 0x100fe200078e0212 */
[----:B------:R-:W-:Y:S02]  /*0260*/  CS2R R26, SRZ ;  /* 0x00000000001a7805 */ /* 0x000fe4000001ff00 */
[----:B------:R-:W3:Y:S01]  /*0270*/  @!P0 LDG.E.EL R24, desc[UR6][R4.64] ;  /* 0x0000000604188981 */ /* 0x000ee2000c2e1900 */
[----:B------:R-:W-:-:S03]  /*0280*/  IMAD.WIDE R14, R29, 0x4, R18 ;  /* 0x000000041d0e7825 */ /* 0x000fc600078e0212 */
[----:B------:R4:W5:Y:S01]  /*0290*/  @!P0 LDG.E.EL R22, desc[UR6][R8.64] ;  /* 0x0000000608168981 */ /* 0x000962000c2e1900 */
[----:B------:R-:W-:-:S03]  /*02a0*/  IMAD.WIDE R18, R20, 0x4, R18 ;  /* 0x0000000414127825 */ /* 0x000fc600078e0212 */
[----:B------:R1:W5:Y:S01]  /*02b0*/  @!P0 LDG.E.EL R25, desc[UR6][R10.64] ;  /* 0x000000060a198981 */ /* 0x000362000c2e1900 */
[----:B------:R-:W-:-:S03]  /*02c0*/  IMAD.MOV.U32 R20, RZ, RZ, RZ ;  /* 0x000000ffff147224 */ /* 0x000fc600078e00ff */
[----:B------:R-:W5:Y:S04]  /*02d0*/  @!P0 LDG.E.EL R28, desc[UR6][R12.64] ;  /* 0x000000060c1c8981 */ /* 0x000f68000c2e1900 */
[----:B------:R-:W5:Y:S04]  /*02e0*/  @!P0 LDG.E.EL R20, desc[UR6][R6.64] ;  /* 0x0000000606148981 */ /* 0x000f68000c2e1900 */
[----:B------:R-:W5:Y:S04]  /*02f0*/  @!P0 LDG.E.EL R27, desc[UR6][R14.64] ;  /* 0x000000060e1b8981 */ /* 0x000f68000c2e1900 */
[----:B------:R-:W5:Y:S01]  /*0300*/  @!P0 LDG.E.EL R26, desc[UR6][R18.64] ;  /* 0x00000006121a8981 */ /* 0x000f62000c2e1900 */
[----:B------:R-:W4:Y:S01]  /*0310*/  S2UR UR5, SR_CgaCtaId ;  /* 0x00000000000579c3 */ /* 0x000f220000008800 */
[----:B-1----:R-:W-:Y:S01]  /*0320*/  IMAD.SHL.U32 R2, R21, 0x40, RZ ;  /* 0x0000004015027824 */ /* 0x002fe200078e00ff */
[----:B------:R-:W-:-:S04]  /*0330*/  UMOV UR4, 0x400 ;  /* 0x0000040000047882 */ /* 0x000fc80000000000 */
[----:B------:R-:W-:-:S04]  /*0340*/  LOP3.LUT R2, R2, 0x3c0, RZ, 0xc0, !PT ;  /* 0x000003c002027812 */ /* 0x000fc800078ec0ff */
[----:B------:R-:W-:Y:S01]  /*0350*/  LOP3.LUT R3, R2, R17, RZ, 0xfc, !PT ;  /* 0x0000001102037212 */ /* 0x000fe200078efcff */
[----:B0---4-:R-:W-:-:S06]  /*0360*/  UPRMT UR4, UR5, 0x654, UR4 ;  /* 0x0000065405047896 */ /* 0x011fcc0008000004 */
[----:B------:R-:W-:-:S05]  /*0370*/  LEA.HI R2, R2, UR4, RZ, 0x1e ;  /* 0x0000000402027c11 */ /* 0x000fca000f8ff0ff */
[----:B------:R-:W-:Y:S01]  /*0380*/  IMAD R29, R3, 0x4, R2 ;  /* 0x00000004031d7824 */ /* 0x000fe200078e0202 */
[C---:B------:R-:W-:Y:S02]  /*0390*/  LOP3.LUT R2, R21.reuse, 0x70, RZ, 0xc0, !PT ;  /* 0x0000007015027812 */ /* 0x040fe400078ec0ff */
[----:B------:R-:W-:-:S03]  /*03a0*/  SHF.L.U32 R21, R21, 0x2, RZ ;  /* 0x0000000215157819 */ /* 0x000fc600000006ff */
[----:B------:R-:W-:Y:S01]  /*03b0*/  VIADD R3, R2, UR4 ;  /* 0x0000000402037c36 */ /* 0x000fe20008000000 */
[----:B------:R-:W-:-:S05]  /*03c0*/  LOP3.LUT R8, R21, 0x1fc, RZ, 0xc0, !PT ;  /* 0x000001fc15087812 */ /* 0x000fca00078ec0ff */
[----:B------:R-:W-:Y:S01]  /*03d0*/  IMAD R4, R8, 0x4, R3 ;  /* 0x0000000408047824 */ /* 0x000fe200078e0203 */
[----:B------:R-:W-:Y:S01]  /*03e0*/  LOP3.LUT R16, R16, 0x3c, R21, 0xf8, !PT ;  /* 0x0000003c10107812 */ /* 0x000fe200078ef815 */
[----:B------:R-:W0:Y:S04]  /*03f0*/  LDC.64 R2, c[0x0][0x218] ;  /* 0x00008600ff027b82 */ /* 0x000e280000000a00 */
[----:B------:R-:W-:-:S05]  /*0400*/  IMAD.HI R9, R16, 0x2aaaaaab, RZ ;  /* 0x2aaaaaab10097827 */ /* 0x000fca00078e02ff */
[----:B------:R-:W-:-:S04]  /*0410*/  SHF.R.U32.HI R10, RZ, 0x1f, R9 ;  /* 0x0000001fff0a7819 */ /* 0x000fc80000011609 */
[----:B------:R-:W-:Y:S02]  /*0420*/  LEA.HI.SX32 R11, R9, R10, 0x1c ;  /* 0x0000000a090b7211 */ /* 0x000fe400078fe2ff */
[----:B------:R-:W-:Y:S02]  /*0430*/  LOP3.LUT R10, R8, 0x200, RZ, 0xfc, !PT ;  /* 0x00000200080a7812 */ /* 0x000fe400078efcff */
[----:B------:R-:W-:Y:S01]  /*0440*/  LOP3.LUT R9, R0, R17, RZ, 0xfc, !PT ;  /* 0x0000001100097212 */ /* 0x000fe200078efcff */
[C---:B------:R-:W-:Y:S01]  /*0450*/  IMAD R16, R11.reuse, -0x60, R16 ;  /* 0xffffffa00b107824 */ /* 0x040fe200078e0210 */
[----:B------:R-:W-:Y:S02]  /*0460*/  LOP3.LUT R0, R0, 0x8, R17, 0xfe, !PT ;  /* 0x0000000800007812 */ /* 0x000fe400078efe11 */
[----:B------:R-:W-:Y:S01]  /*0470*/  SHF.R.U32.HI R10, RZ, 0x2, R10 ;  /* 0x00000002ff0a7819 */ /* 0x000fe2000001160a */
[----:B------:R-:W-:Y:S01]  /*0480*/  IMAD R16, R11, 0x360, R16 ;  /* 0x000003600b107824 */ /* 0x000fe200078e0210 */
[----:B------:R-:W-:-:S02]  /*0490*/  ISETP.GE.AND P1, PT, R9, 0x9, PT ;  /* 0x000000090900780c */ /* 0x000fc40003f26270 */
[----:B------:R-:W-:Y:S01]  /*04a0*/  ISETP.GE.AND P0, PT, R0, 0x9, PT ;  /* 0x000000090000780c */ /* 0x000fe20003f06270 */
[----:B------:R-:W-:Y:S01]  /*04b0*/  IMAD R11, R9, 0x60, R16 ;  /* 0x00000060090b7824 */ /* 0x000fe200078e0210 */
[----:B------:R-:W-:-:S04]  /*04c0*/  LOP3.LUT R10, R10, 0xf0, RZ, 0xc0, !PT ;  /* 0x000000f00a0a7812 */ /* 0x000fc800078ec0ff */
[----:B------:R-:W-:Y:S01]  /*04d0*/  IADD3 R9, R10, UR4, RZ ;  /* 0x000000040a097c10 */ /* 0x000fe2000fffe0ff */
[----:B0-----:R-:W-:-:S04]  /*04e0*/  IMAD.WIDE R10, R11, 0x4, R2 ;  /* 0x000000040b0a7825 */ /* 0x001fc800078e0202 */
[----:B------:R-:W-:Y:S01]  /*04f0*/  IMAD R9, R8, 0x4, R9 ;  /* 0x0000000408097824 */ /* 0x000fe200078e0209 */
[----:B--2---:R-:W-:Y:S04]  /*0500*/  STS [R29], R23 ;  /* 0x000000171d007388 */ /* 0x004fe80000000800 */
[----:B---3--:R-:W-:Y:S04]  /*0510*/  STS [R29+0x20], R24 ;  /* 0x000020181d007388 */ /* 0x008fe80000000800 */
[----:B-----5:R-:W-:Y:S04]  /*0520*/  STS [R29+0x60], R22 ;  /* 0x000060161d007388 */ /* 0x020fe80000000800 */
[----:B------:R-:W-:Y:S04]  /*0530*/  STS [R29+0x80], R25 ;  /* 0x000080191d007388 */ /* 0x000fe80000000800 */
[----:B------:R-:W-:Y:S04]  /*0540*/  STS [R29+0xa0], R28 ;  /* 0x0000a01c1d007388 */ /* 0x000fe80000000800 */
[----:B------:R-:W-:Y:S04]  /*0550*/  STS [R29+0x40], R20 ;  /* 0x000040141d007388 */ /* 0x000fe80000000800 */
[----:B------:R-:W-:Y:S04]  /*0560*/  STS [R29+0xc0], R27 ;  /* 0x0000c01b1d007388 */ /* 0x000fe80000000800 */
[----:B------:R-:W-:Y:S01]  /*0570*/  STS [R29+0xe0], R26 ;  /* 0x0000e01a1d007388 */ /* 0x000fe20000000800 */
[----:B------:R-:W-:Y:S06]  /*0580*/  BAR.SYNC.DEFER_BLOCKING 0x0 ;  /* 0x0000000000007b1d */ /* 0x000fec0000010000 */
[----:B------:R-:W0:Y:S04]  /*0590*/  LDS.128 R4, [R4] ;  /* 0x0000000004047984 */ /* 0x000e280000000c00 */
[----:B0-----:R0:W-:Y:S02]  /*05a0*/  @!P1 STG.E.128 desc[UR6][R10.64], R4 ;  /* 0x000000040a009986 */ /* 0x0011e4000c101d06 */
[----:B0-----:R-:W-:Y:S05]  /*05b0*/  @P0 EXIT ;  /* 0x000000000000094d */ /* 0x001fea0003800000 */
[----:B0-----:R-:W0:Y:S01]  /*05c0*/  LDS.128 R8, [R9+0x800] ;  /* 0x0008000009087984 */ /* 0x001e220000000c00 */
[----:B------:R-:W-:-:S04]  /*05d0*/  IMAD R5, R0, 0x60, R16 ;  /* 0x0000006000057824 */ /* 0x000fc800078e0210 */
[----:B------:R-:W-:-:S05]  /*05e0*/  IMAD.WIDE R2, R5, 0x4, R2 ;  /* 0x0000000405027825 */ /* 0x000fca00078e0202 */
[----:B0-----:R-:W-:Y:S01]  /*05f0*/  STG.E.128 desc[UR6][R2.64], R8 ;  /* 0x0000000802007986 */ /* 0x001fe2000c101d06 */
[----:B------:R-:W-:Y:S05]  /*0600*/  EXIT ;  /* 0x000000000000794d */ /* 0x000fea0003800000 */
.L_x_0:
[----:B------:R-:W-:-:S00]  /*0610*/  BRA `(.L_x_0) ;  /* 0xfffffffc00fc7947 */ /* 0x000fc0000383ffff */
[----:B------:R-:W-:-:S00]  /*0620*/  NOP ;  /* 0x0000000000007918 */ /* 0x000fc00000000000 */
        /* <DEDUP_REMOVED lines=13> */
.L_x_1:


//--------------------- .nv.shared.triton_poi_fused_2 --------------------------
	.section	.nv.shared.triton_poi_fused_2,"aw",@nobits
	.sectionflags	@""
	.align	16
	.zero		1024


//--------------------- .nv.constant0.triton_poi_fused_2 --------------------------
	.section	.nv.constant0.triton_poi_fused_2,"a",@progbits
	.sectionflags	@""
	.align	4
.nv.constant0.triton_poi_fused_2:
	.zero		552
